//
// Generated by NVIDIA NVVM Compiler
//
// Compiler Build ID: CL-36424714
// Cuda compilation tools, release 13.0, V13.0.88
// Based on NVVM 20.0.0
//

.version 9.0
.target sm_100
.address_size 64

	// .globl	_Z9helloCUDAv
.extern .func  (.param .b32 func_retval0) vprintf
(
	.param .b64 vprintf_param_0,
	.param .b64 vprintf_param_1
)
;
.global .align 1 .b8 $str[39] = {72, 101, 108, 108, 111, 32, 102, 114, 111, 109, 32, 71, 80, 85, 32, 116, 104, 114, 101, 97, 100, 32, 37, 100, 32, 105, 110, 32, 98, 108, 111, 99, 107, 32, 37, 100, 33, 10};

.visible .entry _Z9helloCUDAv()
{
	.local .align 8 .b8 	__local_depot0[8];
	.reg .b64 	%SP;
	.reg .b64 	%SPL;
	.reg .b32 	%r<5>;
	.reg .b64 	%rd<5>;

	mov.u64 	%SPL, __local_depot0;
	cvta.local.u64 	%SP, %SPL;
	add.u64 	%rd1, %SP, 0;
	add.u64 	%rd2, %SPL, 0;
	mov.u32 	%r1, %tid.x;
	mov.u32 	%r2, %ctaid.x;
	st.local.v2.u32 	[%rd2], {%r1, %r2};
	mov.u64 	%rd3, $str;
	cvta.global.u64 	%rd4, %rd3;
	{ // callseq 0, 0
	.param .b64 param0;
	st.param.b64 	[param0], %rd4;
	.param .b64 param1;
	st.param.b64 	[param1], %rd1;
	.param .b32 retval0;
	call.uni (retval0), 
	vprintf, 
	(
	param0, 
	param1
	);
	ld.param.b32 	%r3, [retval0];
	} // callseq 0
	ret;

}


// ===== COMPILED SASS (sm_100) =====

	.target	sm_100

	.elftype	@"ET_EXEC"


//--------------------- .note.nv.tkinfo           --------------------------
	.section	.note.nv.tkinfo,"",@"SHT_NOTE"
	.sectionflags	@"SHF_NOTE_NV_TKINFO"
	.tkinfo
        /*0018*/ 	.word	0x00000002
        /*0030*/ 	.string	""
        /*0030*/ 	.string	"ptxas"
        /*0030*/ 	.string	"Cuda compilation tools, release 13.0, V13.0.88"
        /*0030*/ 	.string	"Build cuda_13.0.r13.0/compiler.36424714_0"
        /*0030*/ 	.string	"-arch sm_100 -m 64 "



//--------------------- .note.nv.cuinfo           --------------------------
	.section	.note.nv.cuinfo,"",@"SHT_NOTE"
	.sectionflags	@"SHF_NOTE_NV_CUINFO"
        /*0018*/ 	.short	0x0002
        /*001a*/ 	.short	0x0064
        /*001c*/ 	.short	0x0082
	.zero		2


//--------------------- .nv.info                  --------------------------
	.section	.nv.info,"",@"SHT_CUDA_INFO"
	.align	4


	//----- nvinfo : EIATTR_REGCOUNT
	.align		4
        /*0000*/ 	.byte	0x04, 0x2f
        /*0002*/ 	.short	(.L_2 - .L_1)
	.align		4
.L_1:
        /*0004*/ 	.word	index@(_Z9helloCUDAv)
        /*0008*/ 	.word	0x00000018


	//----- nvinfo : EIATTR_FRAME_SIZE
	.align		4
.L_2:
        /*000c*/ 	.byte	0x04, 0x11
        /*000e*/ 	.short	(.L_4 - .L_3)
	.align		4
.L_3:
        /*0010*/ 	.word	index@(_Z9helloCUDAv)
        /*0014*/ 	.word	0x00000008


	//----- nvinfo : EIATTR_MIN_STACK_SIZE
	.align		4
.L_4:
        /*0018*/ 	.byte	0x04, 0x12
        /*001a*/ 	.short	(.L_6 - .L_5)
	.align		4
.L_5:
        /*001c*/ 	.word	index@(_Z9helloCUDAv)
        /*0020*/ 	.word	0x00000008
.L_6:


//--------------------- .nv.compat                --------------------------
	.section	.nv.compat,"",@"SHT_CUDA_COMPAT_INFO"
	.align	4
        /*0000*/ 	.byte	0x02, 0x09, 0x00, 0x00, 0x02, 0x02, 0x01, 0x00, 0x02, 0x05, 0x05, 0x00, 0x03, 0x07, 0x01, 0x01
        /*0010*/ 	.byte	0x02, 0x03, 0x00, 0x00, 0x02, 0x06, 0x01, 0x00, 0x04, 0x0b, 0x08, 0x00, 0x09, 0x00, 0x00, 0x00
        /*0020*/ 	.byte	0x00, 0x00, 0x00, 0x00


//--------------------- .nv.info._Z9helloCUDAv    --------------------------
	.section	.nv.info._Z9helloCUDAv,"",@"SHT_CUDA_INFO"
	.sectionflags	@""
	.align	4


	//----- nvinfo : EIATTR_CUDA_API_VERSION
	.align		4
        /*0000*/ 	.byte	0x04, 0x37
        /*0002*/ 	.short	(.L_8 - .L_7)
.L_7:
        /*0004*/ 	.word	0x00000082


	//----- nvinfo : EIATTR_SPARSE_MMA_MASK
	.align		4
.L_8:
        /*0008*/ 	.byte	0x03, 0x50
        /*000a*/ 	.short	0x0000


	//----- nvinfo : EIATTR_MAXREG_COUNT
	.align		4
        /*000c*/ 	.byte	0x03, 0x1b
        /*000e*/ 	.short	0x00ff


	//----- nvinfo : EIATTR_EXTERNS
	.align		4
        /*0010*/ 	.byte	0x04, 0x0f
        /*0012*/ 	.short	(.L_10 - .L_9)


	//   ....[0]....
	.align		4
.L_9:
        /*0014*/ 	.word	index@(vprintf)


	//----- nvinfo : EIATTR_MERCURY_ISA_VERSION
	.align		4
.L_10:
        /*0018*/ 	.byte	0x03, 0x5f
        /*001a*/ 	.short	0x0101


	//----- nvinfo : EIATTR_VRC_CTA_INIT_COUNT
	.align		4
        /*001c*/ 	.byte	0x02, 0x4a
	.zero		1
	.zero		1


	//----- nvinfo : EIATTR_SYSCALL_OFFSETS
	.align		4
        /*0020*/ 	.byte	0x04, 0x46
        /*0022*/ 	.short	(.L_12 - .L_11)


	//   ....[0]....
.L_11:
        /*0024*/ 	.word	0x000000f0


	//----- nvinfo : EIATTR_EXIT_INSTR_OFFSETS
	.align		4
.L_12:
        /*0028*/ 	.byte	0x04, 0x1c
        /*002a*/ 	.short	(.L_14 - .L_13)


	//   ....[0]....
.L_13:
        /*002c*/ 	.word	0x00000100


	//----- nvinfo : EIATTR_SW_WAR
	.align		4
.L_14:
        /*0030*/ 	.byte	0x04, 0x36
        /*0032*/ 	.short	(.L_16 - .L_15)
.L_15:
        /*0034*/ 	.word	0x00000008
.L_16:


//--------------------- .nv.callgraph             --------------------------
	.section	.nv.callgraph,"",@"SHT_CUDA_CALLGRAPH"
	.align	4
	.sectionentsize	8
	.align		4
        /*0000*/ 	.word	0x00000000
	.align		4
        /*0004*/ 	.word	0xffffffff
	.align		4
        /*0008*/ 	.word	index@(_Z9helloCUDAv)
	.align		4
        /*000c*/ 	.word	index@(vprintf)
	.align		4
        /*0010*/ 	.word	0x00000000
	.align		4
        /*0014*/ 	.word	0xfffffffe
	.align		4
        /*0018*/ 	.word	0x00000000
	.align		4
        /*001c*/ 	.word	0xfffffffd
	.align		4
        /*0020*/ 	.word	0x00000000
	.align		4
        /*0024*/ 	.word	0xfffffffc


//--------------------- .nv.constant4             --------------------------
	.section	.nv.constant4,"a",@progbits
	.align	8
	.align		8
.nv.constant4:
        /*0000*/ 	.dword	vprintf
	.align		8
        /*0008*/ 	.dword	$str


//--------------------- .text._Z9helloCUDAv       --------------------------
	.section	.text._Z9helloCUDAv,"ax",@progbits
	.align	128
        .global         _Z9helloCUDAv
        .type           _Z9helloCUDAv,@function
        .size           _Z9helloCUDAv,(.L_x_2 - _Z9helloCUDAv)
        .other          _Z9helloCUDAv,@"STO_CUDA_ENTRY STV_DEFAULT"
_Z9helloCUDAv:
.text._Z9helloCUDAv:
[----:B------:R-:W0:Y:S01]  /*0000*/  LDC R1, c[0x0][0x37c] ;  /* 0x0000df00ff017b82 */ /* 0x000e220000000800 */
[----:B------:R-:W1:Y:S01]  /*0010*/  S2R R8, SR_TID.X ;  /* 0x0000000000087919 */ /* 0x000e620000002100 */
[----:B0-----:R-:W-:Y:S01]  /*0020*/  VIADD R1, R1, 0xfffffff8 ;  /* 0xfffffff801017836 */ /* 0x001fe20000000000 */
[----:B------:R-:W-:Y:S01]  /*0030*/  MOV R0, 0x0 ;  /* 0x0000000000007802 */ /* 0x000fe20000000f00 */
[----:B------:R-:W0:Y:S01]  /*0040*/  LDCU UR4, c[0x0][0x2f8] ;  /* 0x00005f00ff0477ac */ /* 0x000e220008000800 */
[----:B------:R-:W1:Y:S03]  /*0050*/  S2R R9, SR_CTAID.X ;  /* 0x0000000000097919 */ /* 0x000e660000002500 */
[----:B------:R2:W3:Y:S01]  /*0060*/  LDC.64 R2, c[0x4][R0] ;  /* 0x0100000000027b82 */ /* 0x0004e20000000a00 */
[----:B------:R-:W4:Y:S01]  /*0070*/  LDCU.64 UR6, c[0x4][0x8] ;  /* 0x01000100ff0677ac */ /* 0x000f220008000a00 */
[----:B------:R-:W5:Y:S01]  /*0080*/  LDCU UR5, c[0x0][0x2fc] ;  /* 0x00005f80ff0577ac */ /* 0x000f620008000800 */
[----:B0-----:R-:W-:Y:S01]  /*0090*/  IADD3 R6, P0, PT, R1, UR4, RZ ;  /* 0x0000000401067c10 */ /* 0x001fe2000ff1e0ff */
[----:B----4-:R-:W-:Y:S01]  /*00a0*/  IMAD.U32 R4, RZ, RZ, UR6 ;  /* 0x00000006ff047e24 */ /* 0x010fe2000f8e00ff */
[----:B------:R-:W-:-:S03]  /*00b0*/  MOV R5, UR7 ;  /* 0x0000000700057c02 */ /* 0x000fc60008000f00 */
[----:B-----5:R-:W-:Y:S01]  /*00c0*/  IMAD.X R7, RZ, RZ, UR5, P0 ;  /* 0x00000005ff077e24 */ /* 0x020fe200080e06ff */
[----:B-1----:R2:W-:Y:S07]  /*00d0*/  STL.64 [R1], R8 ;  /* 0x0000000801007387 */ /* 0x0025ee0000100a00 */
[----:B------:R-:W-:-:S07]  /*00e0*/  LEPC R20, `(.L_x_0) ;  /* 0x000000001014794e */ /* 0x000fce0000000000 */
[----:B--23--:R-:W-:Y:S05]  /*00f0*/  CALL.ABS.NOINC R2 ;  /* 0x0000000002007343 */ /* 0x00cfea0003c00000 */
.L_x_0:
[----:B------:R-:W-:Y:S05]  /*0100*/  EXIT ;  /* 0x000000000000794d */ /* 0x000fea0003800000 */
.L_x_1:
[----:B------:R-:W-:-:S00]  /*0110*/  BRA `(.L_x_1) ;  /* 0xfffffffc00fc7947 */ /* 0x000fc0000383ffff */
[----:B------:R-:W-:-:S00]  /*0120*/  NOP ;  /* 0x0000000000007918 */ /* 0x000fc00000000000 */
        /* <DEDUP_REMOVED lines=13> */
.L_x_2:


//--------------------- .nv.global.init           --------------------------
	.section	.nv.global.init,"aw",@progbits
.nv.global.init:
	.type		$str,@object
	.size		$str,(.L_0 - $str)
$str:
        /*0000*/ 	.byte	0x48, 0x65, 0x6c, 0x6c, 0x6f, 0x20, 0x66, 0x72, 0x6f, 0x6d, 0x20, 0x47, 0x50, 0x55, 0x20, 0x74
        /*0010*/ 	.byte	0x68, 0x72, 0x65, 0x61, 0x64, 0x20, 0x25, 0x64, 0x20, 0x69, 0x6e, 0x20, 0x62, 0x6c, 0x6f, 0x63
        /*0020*/ 	.byte	0x6b, 0x20, 0x25, 0x64, 0x21, 0x0a, 0x00
.L_0:


//--------------------- .nv.shared.reserved.0     --------------------------
	.section	.nv.shared.reserved.0,"aw",@nobits
	.weak		__nv_reservedSMEM_offset_0_alias
	.size		__nv_reservedSMEM_offset_0_alias, 0, 64
	.other		__nv_reservedSMEM_offset_0_alias,@"STO_CUDA_RESERVED_SHARED STV_DEFAULT"
__nv_reservedSMEM_offset_0_alias:
	.zero		0
	.zero		64


//--------------------- .nv.constant0._Z9helloCUDAv --------------------------
	.section	.nv.constant0._Z9helloCUDAv,"a",@progbits
	.sectionflags	@""
	.align	4
.nv.constant0._Z9helloCUDAv:
	.zero		896


//--------------------- SYMBOLS --------------------------

	.type		.nv.reservedSmem.offset0,@object
	.size		.nv.reservedSmem.offset0,0x4
	.type		vprintf,@function
